//
// Generated by NVIDIA NVVM Compiler
//
// Compiler Build ID: CL-36424714
// Cuda compilation tools, release 13.0, V13.0.88
// Based on NVVM 20.0.0
//

.version 9.0
.target sm_100
.address_size 64

	// .globl	_Z7reduce0PjS_l
.extern .shared .align 16 .b8 sdata[];

.visible .entry _Z7reduce0PjS_l(
	.param .u64 .ptr .align 1 _Z7reduce0PjS_l_param_0,
	.param .u64 .ptr .align 1 _Z7reduce0PjS_l_param_1,
	.param .u64 _Z7reduce0PjS_l_param_2
)
{
	.reg .pred 	%p<5>;
	.reg .b32 	%r<18>;
	.reg .b64 	%rd<9>;

	ld.param.u64 	%rd2, [_Z7reduce0PjS_l_param_0];
	ld.param.u64 	%rd1, [_Z7reduce0PjS_l_param_1];
	cvta.to.global.u64 	%rd3, %rd2;
	mov.u32 	%r1, %tid.x;
	mov.u32 	%r2, %ctaid.x;
	mov.u32 	%r17, %ntid.x;
	mad.lo.s32 	%r7, %r2, %r17, %r1;
	shl.b32 	%r8, %r1, 2;
	mov.u32 	%r9, sdata;
	add.s32 	%r4, %r9, %r8;
	mul.wide.u32 	%rd4, %r7, 4;
	add.s64 	%rd5, %rd3, %rd4;
	ld.global.u32 	%r10, [%rd5];
	st.shared.u32 	[%r4], %r10;
	bar.sync 	0;
	setp.lt.u32 	%p1, %r17, 2;
	@%p1 bra 	$L__BB0_4;
$L__BB0_1:
	shr.u32 	%r6, %r17, 1;
	setp.ge.u32 	%p2, %r1, %r6;
	@%p2 bra 	$L__BB0_3;
	shl.b32 	%r11, %r6, 2;
	add.s32 	%r12, %r4, %r11;
	ld.shared.u32 	%r13, [%r12];
	ld.shared.u32 	%r14, [%r4];
	add.s32 	%r15, %r14, %r13;
	st.shared.u32 	[%r4], %r15;
$L__BB0_3:
	bar.sync 	0;
	setp.gt.u32 	%p3, %r17, 3;
	mov.u32 	%r17, %r6;
	@%p3 bra 	$L__BB0_1;
$L__BB0_4:
	setp.ne.s32 	%p4, %r1, 0;
	@%p4 bra 	$L__BB0_6;
	ld.shared.u32 	%r16, [sdata];
	cvta.to.global.u64 	%rd6, %rd1;
	mul.wide.u32 	%rd7, %r2, 4;
	add.s64 	%rd8, %rd6, %rd7;
	st.global.u32 	[%rd8], %r16;
$L__BB0_6:
	ret;

}


// ===== COMPILED SASS (sm_100) =====

	.target	sm_100

	.elftype	@"ET_EXEC"


//--------------------- .note.nv.tkinfo           --------------------------
	.section	.note.nv.tkinfo,"",@"SHT_NOTE"
	.sectionflags	@"SHF_NOTE_NV_TKINFO"
	.tkinfo
        /*0018*/ 	.word	0x00000002
        /*0030*/ 	.string	""
        /*0030*/ 	.string	"ptxas"
        /*0030*/ 	.string	"Cuda compilation tools, release 13.0, V13.0.88"
        /*0030*/ 	.string	"Build cuda_13.0.r13.0/compiler.36424714_0"
        /*0030*/ 	.string	"-arch sm_100 -m 64 "



//--------------------- .note.nv.cuinfo           --------------------------
	.section	.note.nv.cuinfo,"",@"SHT_NOTE"
	.sectionflags	@"SHF_NOTE_NV_CUINFO"
        /*0018*/ 	.short	0x0002
        /*001a*/ 	.short	0x0064
        /*001c*/ 	.short	0x0082
	.zero		2


//--------------------- .nv.info                  --------------------------
	.section	.nv.info,"",@"SHT_CUDA_INFO"
	.align	4


	//----- nvinfo : EIATTR_REGCOUNT
	.align		4
        /*0000*/ 	.byte	0x04, 0x2f
        /*0002*/ 	.short	(.L_1 - .L_0)
	.align		4
.L_0:
        /*0004*/ 	.word	index@(_Z7reduce0PjS_l)
        /*0008*/ 	.word	0x0000000c


	//----- nvinfo : EIATTR_FRAME_SIZE
	.align		4
.L_1:
        /*000c*/ 	.byte	0x04, 0x11
        /*000e*/ 	.short	(.L_3 - .L_2)
	.align		4
.L_2:
        /*0010*/ 	.word	index@(_Z7reduce0PjS_l)
        /*0014*/ 	.word	0x00000000


	//----- nvinfo : EIATTR_MIN_STACK_SIZE
	.align		4
.L_3:
        /*0018*/ 	.byte	0x04, 0x12
        /*001a*/ 	.short	(.L_5 - .L_4)
	.align		4
.L_4:
        /*001c*/ 	.word	index@(_Z7reduce0PjS_l)
        /*0020*/ 	.word	0x00000000
.L_5:


//--------------------- .nv.compat                --------------------------
	.section	.nv.compat,"",@"SHT_CUDA_COMPAT_INFO"
	.align	4
        /*0000*/ 	.byte	0x02, 0x09, 0x00, 0x00, 0x02, 0x02, 0x01, 0x00, 0x02, 0x05, 0x05, 0x00, 0x03, 0x07, 0x01, 0x01
        /*0010*/ 	.byte	0x02, 0x03, 0x00, 0x00, 0x02, 0x06, 0x01, 0x00, 0x04, 0x0b, 0x08, 0x00, 0x09, 0x00, 0x00, 0x00
        /*0020*/ 	.byte	0x00, 0x00, 0x00, 0x00


//--------------------- .nv.info._Z7reduce0PjS_l  --------------------------
	.section	.nv.info._Z7reduce0PjS_l,"",@"SHT_CUDA_INFO"
	.sectionflags	@""
	.align	4


	//----- nvinfo : EIATTR_CUDA_API_VERSION
	.align		4
        /*0000*/ 	.byte	0x04, 0x37
        /*0002*/ 	.short	(.L_7 - .L_6)
.L_6:
        /*0004*/ 	.word	0x00000082


	//----- nvinfo : EIATTR_KPARAM_INFO
	.align		4
.L_7:
        /*0008*/ 	.byte	0x04, 0x17
        /*000a*/ 	.short	(.L_9 - .L_8)
.L_8:
        /*000c*/ 	.word	0x00000000
        /*0010*/ 	.short	0x0002
        /*0012*/ 	.short	0x0010
        /*0014*/ 	.byte	0x00, 0xf0, 0x21, 0x00


	//----- nvinfo : EIATTR_KPARAM_INFO
	.align		4
.L_9:
        /*0018*/ 	.byte	0x04, 0x17
        /*001a*/ 	.short	(.L_11 - .L_10)
.L_10:
        /*001c*/ 	.word	0x00000000
        /*0020*/ 	.short	0x0001
        /*0022*/ 	.short	0x0008
        /*0024*/ 	.byte	0x00, 0xf5, 0x21, 0x00


	//----- nvinfo : EIATTR_KPARAM_INFO
	.align		4
.L_11:
        /*0028*/ 	.byte	0x04, 0x17
        /*002a*/ 	.short	(.L_13 - .L_12)
.L_12:
        /*002c*/ 	.word	0x00000000
        /*0030*/ 	.short	0x0000
        /*0032*/ 	.short	0x0000
        /*0034*/ 	.byte	0x00, 0xf5, 0x21, 0x00


	//----- nvinfo : EIATTR_SPARSE_MMA_MASK
	.align		4
.L_13:
        /*0038*/ 	.byte	0x03, 0x50
        /*003a*/ 	.short	0x0000


	//----- nvinfo : EIATTR_MAXREG_COUNT
	.align		4
        /*003c*/ 	.byte	0x03, 0x1b
        /*003e*/ 	.short	0x00ff


	//----- nvinfo : EIATTR_NUM_BARRIERS
	.align		4
        /*0040*/ 	.byte	0x02, 0x4c
        /*0042*/ 	.byte	0x01
	.zero		1


	//----- nvinfo : EIATTR_MERCURY_ISA_VERSION
	.align		4
        /*0044*/ 	.byte	0x03, 0x5f
        /*0046*/ 	.short	0x0101


	//----- nvinfo : EIATTR_VRC_CTA_INIT_COUNT
	.align		4
        /*0048*/ 	.byte	0x02, 0x4a
	.zero		1
	.zero		1


	//----- nvinfo : EIATTR_EXIT_INSTR_OFFSETS
	.align		4
        /*004c*/ 	.byte	0x04, 0x1c
        /*004e*/ 	.short	(.L_15 - .L_14)


	//   ....[0]....
.L_14:
        /*0050*/ 	.word	0x000001e0


	//   ....[1]....
        /*0054*/ 	.word	0x00000260


	//----- nvinfo : EIATTR_CBANK_PARAM_SIZE
	.align		4
.L_15:
        /*0058*/ 	.byte	0x03, 0x19
        /*005a*/ 	.short	0x0018


	//----- nvinfo : EIATTR_PARAM_CBANK
	.align		4
        /*005c*/ 	.byte	0x04, 0x0a
        /*005e*/ 	.short	(.L_17 - .L_16)
	.align		4
.L_16:
        /*0060*/ 	.word	index@(.nv.constant0._Z7reduce0PjS_l)
        /*0064*/ 	.short	0x0380
        /*0066*/ 	.short	0x0018


	//----- nvinfo : EIATTR_SW_WAR
	.align		4
.L_17:
        /*0068*/ 	.byte	0x04, 0x36
        /*006a*/ 	.short	(.L_19 - .L_18)
.L_18:
        /*006c*/ 	.word	0x00000008
.L_19:


//--------------------- .nv.callgraph             --------------------------
	.section	.nv.callgraph,"",@"SHT_CUDA_CALLGRAPH"
	.align	4
	.sectionentsize	8
	.align		4
        /*0000*/ 	.word	0x00000000
	.align		4
        /*0004*/ 	.word	0xffffffff
	.align		4
        /*0008*/ 	.word	0x00000000
	.align		4
        /*000c*/ 	.word	0xfffffffe
	.align		4
        /*0010*/ 	.word	0x00000000
	.align		4
        /*0014*/ 	.word	0xfffffffd
	.align		4
        /*0018*/ 	.word	0x00000000
	.align		4
        /*001c*/ 	.word	0xfffffffc


//--------------------- .text._Z7reduce0PjS_l     --------------------------
	.section	.text._Z7reduce0PjS_l,"ax",@progbits
	.align	128
        .global         _Z7reduce0PjS_l
        .type           _Z7reduce0PjS_l,@function
        .size           _Z7reduce0PjS_l,(.L_x_3 - _Z7reduce0PjS_l)
        .other          _Z7reduce0PjS_l,@"STO_CUDA_ENTRY STV_DEFAULT"
_Z7reduce0PjS_l:
.text._Z7reduce0PjS_l:
[----:B------:R-:W-:Y:S01]  /*0000*/  LDC R1, c[0x0][0x37c] ;  /* 0x0000df00ff017b82 */ /* 0x000fe20000000800 */
[----:B------:R-:W0:Y:S07]  /*0010*/  S2R R6, SR_TID.X ;  /* 0x0000000000067919 */ /* 0x000e2e0000002100 */
[----:B------:R-:W1:Y:S01]  /*0020*/  LDC.64 R2, c[0x0][0x380] ;  /* 0x0000e000ff027b82 */ /* 0x000e620000000a00 */
[----:B------:R-:W0:Y:S01]  /*0030*/  LDCU UR8, c[0x0][0x360] ;  /* 0x00006c00ff0877ac */ /* 0x000e220008000800 */
[----:B------:R-:W0:Y:S01]  /*0040*/  S2R R7, SR_CTAID.X ;  /* 0x0000000000077919 */ /* 0x000e220000002500 */
[----:B------:R-:W2:Y:S01]  /*0050*/  LDCU.64 UR6, c[0x0][0x358] ;  /* 0x00006b00ff0677ac */ /* 0x000ea20008000a00 */
[----:B0-----:R-:W-:-:S04]  /*0060*/  IMAD R5, R7, UR8, R6 ;  /* 0x0000000807057c24 */ /* 0x001fc8000f8e0206 */
[----:B-1----:R-:W-:-:S06]  /*0070*/  IMAD.WIDE.U32 R2, R5, 0x4, R2 ;  /* 0x0000000405027825 */ /* 0x002fcc00078e0002 */
[----:B--2---:R-:W2:Y:S01]  /*0080*/  LDG.E R3, desc[UR6][R2.64] ;  /* 0x0000000602037981 */ /* 0x004ea2000c1e1900 */
[----:B------:R-:W0:Y:S01]  /*0090*/  S2UR UR5, SR_CgaCtaId ;  /* 0x00000000000579c3 */ /* 0x000e220000008800 */
[----:B------:R-:W-:Y:S01]  /*00a0*/  UMOV UR4, 0x400 ;  /* 0x0000040000047882 */ /* 0x000fe20000000000 */
[----:B------:R-:W-:Y:S01]  /*00b0*/  UISETP.GE.U32.AND UP0, UPT, UR8, 0x2, UPT ;  /* 0x000000020800788c */ /* 0x000fe2000bf06070 */
[----:B------:R-:W-:Y:S01]  /*00c0*/  ISETP.NE.AND P0, PT, R6, RZ, PT ;  /* 0x000000ff0600720c */ /* 0x000fe20003f05270 */
[----:B0-----:R-:W-:-:S06]  /*00d0*/  ULEA UR4, UR5, UR4, 0x18 ;  /* 0x0000000405047291 */ /* 0x001fcc000f8ec0ff */
[----:B------:R-:W-:-:S05]  /*00e0*/  LEA R0, R6, UR4, 0x2 ;  /* 0x0000000406007c11 */ /* 0x000fca000f8e10ff */
[----:B--2---:R0:W-:Y:S01]  /*00f0*/  STS [R0], R3 ;  /* 0x0000000300007388 */ /* 0x0041e20000000800 */
[----:B------:R-:W-:Y:S06]  /*0100*/  BAR.SYNC.DEFER_BLOCKING 0x0 ;  /* 0x0000000000007b1d */ /* 0x000fec0000010000 */
[----:B------:R-:W-:Y:S05]  /*0110*/  BRA.U !UP0, `(.L_x_0) ;  /* 0x0000000108307547 */ /* 0x000fea000b800000 */
[----:B------:R-:W-:-:S07]  /*0120*/  IMAD.U32 R2, RZ, RZ, UR8 ;  /* 0x00000008ff027e24 */ /* 0x000fce000f8e00ff */
.L_x_1:
[----:B------:R-:W-:-:S04]  /*0130*/  SHF.R.U32.HI R9, RZ, 0x1, R2 ;  /* 0x00000001ff097819 */ /* 0x000fc80000011602 */
[----:B------:R-:W-:-:S13]  /*0140*/  ISETP.GE.U32.AND P1, PT, R6, R9, PT ;  /* 0x000000090600720c */ /* 0x000fda0003f26070 */
[----:B0-----:R-:W-:Y:S01]  /*0150*/  @!P1 IMAD R3, R9, 0x4, R0 ;  /* 0x0000000409039824 */ /* 0x001fe200078e0200 */
[----:B------:R-:W-:Y:S05]  /*0160*/  @!P1 LDS R4, [R0] ;  /* 0x0000000000049984 */ /* 0x000fea0000000800 */
[----:B------:R-:W0:Y:S02]  /*0170*/  @!P1 LDS R3, [R3] ;  /* 0x0000000003039984 */ /* 0x000e240000000800 */
[----:B0-----:R-:W-:-:S05]  /*0180*/  @!P1 IADD3 R5, PT, PT, R3, R4, RZ ;  /* 0x0000000403059210 */ /* 0x001fca0007ffe0ff */
[----:B------:R1:W-:Y:S01]  /*0190*/  @!P1 STS [R0], R5 ;  /* 0x0000000500009388 */ /* 0x0003e20000000800 */
[----:B------:R-:W-:Y:S01]  /*01a0*/  BAR.SYNC.DEFER_BLOCKING 0x0 ;  /* 0x0000000000007b1d */ /* 0x000fe20000010000 */
[----:B------:R-:W-:Y:S01]  /*01b0*/  ISETP.GT.U32.AND P1, PT, R2, 0x3, PT ;  /* 0x000000030200780c */ /* 0x000fe20003f24070 */
[----:B------:R-:W-:-:S12]  /*01c0*/  IMAD.MOV.U32 R2, RZ, RZ, R9 ;  /* 0x000000ffff027224 */ /* 0x000fd800078e0009 */
[----:B-1----:R-:W-:Y:S05]  /*01d0*/  @P1 BRA `(.L_x_1) ;  /* 0xfffffffc00d41947 */ /* 0x002fea000383ffff */
.L_x_0:
[----:B------:R-:W-:Y:S05]  /*01e0*/  @P0 EXIT ;  /* 0x000000000000094d */ /* 0x000fea0003800000 */
[----:B------:R-:W1:Y:S01]  /*01f0*/  S2UR UR5, SR_CgaCtaId ;  /* 0x00000000000579c3 */ /* 0x000e620000008800 */
[----:B------:R-:W-:-:S07]  /*0200*/  UMOV UR4, 0x400 ;  /* 0x0000040000047882 */ /* 0x000fce0000000000 */
[----:B0-----:R-:W0:Y:S01]  /*0210*/  LDC.64 R2, c[0x0][0x388] ;  /* 0x0000e200ff027b82 */ /* 0x001e220000000a00 */
[----:B-1----:R-:W-:Y:S01]  /*0220*/  ULEA UR4, UR5, UR4, 0x18 ;  /* 0x0000000405047291 */ /* 0x002fe2000f8ec0ff */
[----:B0-----:R-:W-:-:S08]  /*0230*/  IMAD.WIDE.U32 R2, R7, 0x4, R2 ;  /* 0x0000000407027825 */ /* 0x001fd000078e0002 */
[----:B------:R-:W0:Y:S04]  /*0240*/  LDS R5, [UR4] ;  /* 0x00000004ff057984 */ /* 0x000e280008000800 */
[----:B0-----:R-:W-:Y:S01]  /*0250*/  STG.E desc[UR6][R2.64], R5 ;  /* 0x0000000502007986 */ /* 0x001fe2000c101906 */
[----:B------:R-:W-:Y:S05]  /*0260*/  EXIT ;  /* 0x000000000000794d */ /* 0x000fea0003800000 */
.L_x_2:
[----:B------:R-:W-:-:S00]  /*0270*/  BRA `(.L_x_2) ;  /* 0xfffffffc00fc7947 */ /* 0x000fc0000383ffff */
[----:B------:R-:W-:-:S00]  /*0280*/  NOP ;  /* 0x0000000000007918 */ /* 0x000fc00000000000 */
[----:B------:R-:W-:-:S00]  /*0290*/  NOP ;  /* 0x0000000000007918 */ /* 0x000fc00000000000 */
[----:B------:R-:W-:-:S00]  /*02a0*/  NOP ;  /* 0x0000000000007918 */ /* 0x000fc00000000000 */
[----:B------:R-:W-:-:S00]  /*02b0*/  NOP ;  /* 0x0000000000007918 */ /* 0x000fc00000000000 */
[----:B------:R-:W-:-:S00]  /*02c0*/  NOP ;  /* 0x0000000000007918 */ /* 0x000fc00000000000 */
[----:B------:R-:W-:-:S00]  /*02d0*/  NOP ;  /* 0x0000000000007918 */ /* 0x000fc00000000000 */
[----:B------:R-:W-:-:S00]  /*02e0*/  NOP ;  /* 0x0000000000007918 */ /* 0x000fc00000000000 */
[----:B------:R-:W-:-:S00]  /*02f0*/  NOP ;  /* 0x0000000000007918 */ /* 0x000fc00000000000 */
.L_x_3:


//--------------------- .nv.shared._Z7reduce0PjS_l --------------------------
	.section	.nv.shared._Z7reduce0PjS_l,"aw",@nobits
	.sectionflags	@""
	.align	16
	.zero		1024


//--------------------- .nv.shared.reserved.0     --------------------------
	.section	.nv.shared.reserved.0,"aw",@nobits
	.weak		__nv_reservedSMEM_offset_0_alias
	.size		__nv_reservedSMEM_offset_0_alias, 0, 64
	.other		__nv_reservedSMEM_offset_0_alias,@"STO_CUDA_RESERVED_SHARED STV_DEFAULT"
__nv_reservedSMEM_offset_0_alias:
	.zero		0
	.zero		64


//--------------------- .nv.constant0._Z7reduce0PjS_l --------------------------
	.section	.nv.constant0._Z7reduce0PjS_l,"a",@progbits
	.sectionflags	@""
	.align	4
.nv.constant0._Z7reduce0PjS_l:
	.zero		920


//--------------------- SYMBOLS --------------------------

	.type		.nv.reservedSmem.offset0,@object
	.size		.nv.reservedSmem.offset0,0x4
	.type		.nv.reservedSmem.cap,@object
	.size		.nv.reservedSmem.cap,0x4
